//
// Generated by NVIDIA NVVM Compiler
//
// Compiler Build ID: CL-36424714
// Cuda compilation tools, release 13.0, V13.0.88
// Based on NVVM 20.0.0
//

.version 9.0
.target sm_100
.address_size 64

	// .globl	_Z18discover_structurePcl

.visible .entry _Z18discover_structurePcl(
	.param .u64 .ptr .align 1 _Z18discover_structurePcl_param_0,
	.param .u64 _Z18discover_structurePcl_param_1
)
{
	.reg .pred 	%p<2>;
	.reg .b16 	%rs<3>;
	.reg .b32 	%r<5>;
	.reg .b64 	%rd<5>;

	ld.param.u64 	%rd1, [_Z18discover_structurePcl_param_0];
	cvta.to.global.u64 	%rd2, %rd1;
	mov.u32 	%r1, %ctaid.x;
	mov.u32 	%r2, %ntid.x;
	mov.u32 	%r3, %tid.x;
	mad.lo.s32 	%r4, %r1, %r2, %r3;
	cvt.s64.s32 	%rd3, %r4;
	add.s64 	%rd4, %rd2, %rd3;
	ld.global.u8 	%rs1, [%rd4];
	setp.eq.s16 	%p1, %rs1, 44;
	selp.u16 	%rs2, 1, 0, %p1;
	st.global.u8 	[%rd4], %rs2;
	ret;

}


// ===== COMPILED SASS (sm_100) =====

	.target	sm_100

	.elftype	@"ET_EXEC"


//--------------------- .note.nv.tkinfo           --------------------------
	.section	.note.nv.tkinfo,"",@"SHT_NOTE"
	.sectionflags	@"SHF_NOTE_NV_TKINFO"
	.tkinfo
        /*0018*/ 	.word	0x00000002
        /*0030*/ 	.string	""
        /*0030*/ 	.string	"ptxas"
        /*0030*/ 	.string	"Cuda compilation tools, release 13.0, V13.0.88"
        /*0030*/ 	.string	"Build cuda_13.0.r13.0/compiler.36424714_0"
        /*0030*/ 	.string	"-arch sm_100 -m 64 "



//--------------------- .note.nv.cuinfo           --------------------------
	.section	.note.nv.cuinfo,"",@"SHT_NOTE"
	.sectionflags	@"SHF_NOTE_NV_CUINFO"
        /*0018*/ 	.short	0x0002
        /*001a*/ 	.short	0x0064
        /*001c*/ 	.short	0x0082
	.zero		2


//--------------------- .nv.info                  --------------------------
	.section	.nv.info,"",@"SHT_CUDA_INFO"
	.align	4


	//----- nvinfo : EIATTR_REGCOUNT
	.align		4
        /*0000*/ 	.byte	0x04, 0x2f
        /*0002*/ 	.short	(.L_1 - .L_0)
	.align		4
.L_0:
        /*0004*/ 	.word	index@(_Z18discover_structurePcl)
        /*0008*/ 	.word	0x00000008


	//----- nvinfo : EIATTR_FRAME_SIZE
	.align		4
.L_1:
        /*000c*/ 	.byte	0x04, 0x11
        /*000e*/ 	.short	(.L_3 - .L_2)
	.align		4
.L_2:
        /*0010*/ 	.word	index@(_Z18discover_structurePcl)
        /*0014*/ 	.word	0x00000000


	//----- nvinfo : EIATTR_MIN_STACK_SIZE
	.align		4
.L_3:
        /*0018*/ 	.byte	0x04, 0x12
        /*001a*/ 	.short	(.L_5 - .L_4)
	.align		4
.L_4:
        /*001c*/ 	.word	index@(_Z18discover_structurePcl)
        /*0020*/ 	.word	0x00000000
.L_5:


//--------------------- .nv.compat                --------------------------
	.section	.nv.compat,"",@"SHT_CUDA_COMPAT_INFO"
	.align	4
        /*0000*/ 	.byte	0x02, 0x09, 0x00, 0x00, 0x02, 0x02, 0x01, 0x00, 0x02, 0x05, 0x05, 0x00, 0x03, 0x07, 0x01, 0x01
        /*0010*/ 	.byte	0x02, 0x03, 0x00, 0x00, 0x02, 0x06, 0x01, 0x00, 0x04, 0x0b, 0x08, 0x00, 0x09, 0x00, 0x00, 0x00
        /*0020*/ 	.byte	0x00, 0x00, 0x00, 0x00


//--------------------- .nv.info._Z18discover_structurePcl --------------------------
	.section	.nv.info._Z18discover_structurePcl,"",@"SHT_CUDA_INFO"
	.sectionflags	@""
	.align	4


	//----- nvinfo : EIATTR_CUDA_API_VERSION
	.align		4
        /*0000*/ 	.byte	0x04, 0x37
        /*0002*/ 	.short	(.L_7 - .L_6)
.L_6:
        /*0004*/ 	.word	0x00000082


	//----- nvinfo : EIATTR_KPARAM_INFO
	.align		4
.L_7:
        /*0008*/ 	.byte	0x04, 0x17
        /*000a*/ 	.short	(.L_9 - .L_8)
.L_8:
        /*000c*/ 	.word	0x00000000
        /*0010*/ 	.short	0x0001
        /*0012*/ 	.short	0x0008
        /*0014*/ 	.byte	0x00, 0xf0, 0x21, 0x00


	//----- nvinfo : EIATTR_KPARAM_INFO
	.align		4
.L_9:
        /*0018*/ 	.byte	0x04, 0x17
        /*001a*/ 	.short	(.L_11 - .L_10)
.L_10:
        /*001c*/ 	.word	0x00000000
        /*0020*/ 	.short	0x0000
        /*0022*/ 	.short	0x0000
        /*0024*/ 	.byte	0x00, 0xf5, 0x21, 0x00


	//----- nvinfo : EIATTR_SPARSE_MMA_MASK
	.align		4
.L_11:
        /*0028*/ 	.byte	0x03, 0x50
        /*002a*/ 	.short	0x0000


	//----- nvinfo : EIATTR_MAXREG_COUNT
	.align		4
        /*002c*/ 	.byte	0x03, 0x1b
        /*002e*/ 	.short	0x00ff


	//----- nvinfo : EIATTR_MERCURY_ISA_VERSION
	.align		4
        /*0030*/ 	.byte	0x03, 0x5f
        /*0032*/ 	.short	0x0101


	//----- nvinfo : EIATTR_VRC_CTA_INIT_COUNT
	.align		4
        /*0034*/ 	.byte	0x02, 0x4a
	.zero		1
	.zero		1


	//----- nvinfo : EIATTR_EXIT_INSTR_OFFSETS
	.align		4
        /*0038*/ 	.byte	0x04, 0x1c
        /*003a*/ 	.short	(.L_13 - .L_12)


	//   ....[0]....
.L_12:
        /*003c*/ 	.word	0x000000d0


	//----- nvinfo : EIATTR_CBANK_PARAM_SIZE
	.align		4
.L_13:
        /*0040*/ 	.byte	0x03, 0x19
        /*0042*/ 	.short	0x0010


	//----- nvinfo : EIATTR_PARAM_CBANK
	.align		4
        /*0044*/ 	.byte	0x04, 0x0a
        /*0046*/ 	.short	(.L_15 - .L_14)
	.align		4
.L_14:
        /*0048*/ 	.word	index@(.nv.constant0._Z18discover_structurePcl)
        /*004c*/ 	.short	0x0380
        /*004e*/ 	.short	0x0010


	//----- nvinfo : EIATTR_SW_WAR
	.align		4
.L_15:
        /*0050*/ 	.byte	0x04, 0x36
        /*0052*/ 	.short	(.L_17 - .L_16)
.L_16:
        /*0054*/ 	.word	0x00000008
.L_17:


//--------------------- .nv.callgraph             --------------------------
	.section	.nv.callgraph,"",@"SHT_CUDA_CALLGRAPH"
	.align	4
	.sectionentsize	8
	.align		4
        /*0000*/ 	.word	0x00000000
	.align		4
        /*0004*/ 	.word	0xffffffff
	.align		4
        /*0008*/ 	.word	0x00000000
	.align		4
        /*000c*/ 	.word	0xfffffffe
	.align		4
        /*0010*/ 	.word	0x00000000
	.align		4
        /*0014*/ 	.word	0xfffffffd
	.align		4
        /*0018*/ 	.word	0x00000000
	.align		4
        /*001c*/ 	.word	0xfffffffc


//--------------------- .text._Z18discover_structurePcl --------------------------
	.section	.text._Z18discover_structurePcl,"ax",@progbits
	.align	128
        .global         _Z18discover_structurePcl
        .type           _Z18discover_structurePcl,@function
        .size           _Z18discover_structurePcl,(.L_x_1 - _Z18discover_structurePcl)
        .other          _Z18discover_structurePcl,@"STO_CUDA_ENTRY STV_DEFAULT"
_Z18discover_structurePcl:
.text._Z18discover_structurePcl:
[----:B------:R-:W-:Y:S01]  /*0000*/  LDC R1, c[0x0][0x37c] ;  /* 0x0000df00ff017b82 */ /* 0x000fe20000000800 */
[----:B------:R-:W0:Y:S07]  /*0010*/  S2R R3, SR_TID.X ;  /* 0x0000000000037919 */ /* 0x000e2e0000002100 */
[----:B------:R-:W0:Y:S01]  /*0020*/  S2UR UR6, SR_CTAID.X ;  /* 0x00000000000679c3 */ /* 0x000e220000002500 */
[----:B------:R-:W1:Y:S01]  /*0030*/  LDCU.64 UR8, c[0x0][0x380] ;  /* 0x00007000ff0877ac */ /* 0x000e620008000a00 */
[----:B------:R-:W2:Y:S06]  /*0040*/  LDCU.64 UR4, c[0x0][0x358] ;  /* 0x00006b00ff0477ac */ /* 0x000eac0008000a00 */
[----:B------:R-:W0:Y:S02]  /*0050*/  LDC R0, c[0x0][0x360] ;  /* 0x0000d800ff007b82 */ /* 0x000e240000000800 */
[----:B0-----:R-:W-:-:S05]  /*0060*/  IMAD R0, R0, UR6, R3 ;  /* 0x0000000600007c24 */ /* 0x001fca000f8e0203 */
[----:B-1----:R-:W-:-:S04]  /*0070*/  IADD3 R2, P0, PT, R0, UR8, RZ ;  /* 0x0000000800027c10 */ /* 0x002fc8000ff1e0ff */
[----:B------:R-:W-:-:S05]  /*0080*/  LEA.HI.X.SX32 R3, R0, UR9, 0x1, P0 ;  /* 0x0000000900037c11 */ /* 0x000fca00080f0eff */
[----:B--2---:R-:W2:Y:S02]  /*0090*/  LDG.E.U8 R0, desc[UR4][R2.64] ;  /* 0x0000000402007981 */ /* 0x004ea4000c1e1100 */
[----:B--2---:R-:W-:-:S04]  /*00a0*/  ISETP.NE.AND P0, PT, R0, 0x2c, PT ;  /* 0x0000002c0000780c */ /* 0x004fc80003f05270 */
[----:B------:R-:W-:-:S05]  /*00b0*/  SEL R5, RZ, 0x1, P0 ;  /* 0x00000001ff057807 */ /* 0x000fca0000000000 */
[----:B------:R-:W-:Y:S01]  /*00c0*/  STG.E.U8 desc[UR4][R2.64], R5 ;  /* 0x0000000502007986 */ /* 0x000fe2000c101104 */
[----:B------:R-:W-:Y:S05]  /*00d0*/  EXIT ;  /* 0x000000000000794d */ /* 0x000fea0003800000 */
.L_x_0:
[----:B------:R-:W-:-:S00]  /*00e0*/  BRA `(.L_x_0) ;  /* 0xfffffffc00fc7947 */ /* 0x000fc0000383ffff */
[----:B------:R-:W-:-:S00]  /*00f0*/  NOP ;  /* 0x0000000000007918 */ /* 0x000fc00000000000 */
        /* <DEDUP_REMOVED lines=8> */
.L_x_1:


//--------------------- .nv.shared.reserved.0     --------------------------
	.section	.nv.shared.reserved.0,"aw",@nobits
	.weak		__nv_reservedSMEM_offset_0_alias
	.size		__nv_reservedSMEM_offset_0_alias, 0, 64
	.other		__nv_reservedSMEM_offset_0_alias,@"STO_CUDA_RESERVED_SHARED STV_DEFAULT"
__nv_reservedSMEM_offset_0_alias:
	.zero		0
	.zero		64


//--------------------- .nv.constant0._Z18discover_structurePcl --------------------------
	.section	.nv.constant0._Z18discover_structurePcl,"a",@progbits
	.sectionflags	@""
	.align	4
.nv.constant0._Z18discover_structurePcl:
	.zero		912


//--------------------- SYMBOLS --------------------------

	.type		.nv.reservedSmem.offset0,@object
	.size		.nv.reservedSmem.offset0,0x4
